//
// Generated by NVIDIA NVVM Compiler
//
// Compiler Build ID: CL-36424714
// Cuda compilation tools, release 13.0, V13.0.88
// Based on NVVM 20.0.0
//

.version 9.0
.target sm_100
.address_size 64


.entry _ZN36_GLOBAL__N__dee0422e_4_k_cu_e7fdbb9e15gol_step_kernelEPKmPmii(
	.param .u64 .ptr .align 1 _ZN36_GLOBAL__N__dee0422e_4_k_cu_e7fdbb9e15gol_step_kernelEPKmPmii_param_0,
	.param .u64 .ptr .align 1 _ZN36_GLOBAL__N__dee0422e_4_k_cu_e7fdbb9e15gol_step_kernelEPKmPmii_param_1,
	.param .u32 _ZN36_GLOBAL__N__dee0422e_4_k_cu_e7fdbb9e15gol_step_kernelEPKmPmii_param_2,
	.param .u32 _ZN36_GLOBAL__N__dee0422e_4_k_cu_e7fdbb9e15gol_step_kernelEPKmPmii_param_3
)
{
	.reg .pred 	%p<13>;
	.reg .b32 	%r<52>;
	.reg .b64 	%rd<88>;

	ld.param.u64 	%rd25, [_ZN36_GLOBAL__N__dee0422e_4_k_cu_e7fdbb9e15gol_step_kernelEPKmPmii_param_0];
	ld.param.u64 	%rd24, [_ZN36_GLOBAL__N__dee0422e_4_k_cu_e7fdbb9e15gol_step_kernelEPKmPmii_param_1];
	ld.param.u32 	%r8, [_ZN36_GLOBAL__N__dee0422e_4_k_cu_e7fdbb9e15gol_step_kernelEPKmPmii_param_2];
	ld.param.u32 	%r7, [_ZN36_GLOBAL__N__dee0422e_4_k_cu_e7fdbb9e15gol_step_kernelEPKmPmii_param_3];
	cvta.to.global.u64 	%rd1, %rd25;
	mov.u32 	%r9, %ctaid.x;
	mov.u32 	%r10, %ntid.x;
	mov.u32 	%r11, %tid.x;
	mad.lo.s32 	%r1, %r9, %r10, %r11;
	mov.u32 	%r12, %ctaid.y;
	mov.u32 	%r13, %ntid.y;
	mov.u32 	%r14, %tid.y;
	mad.lo.s32 	%r15, %r12, %r13, %r14;
	setp.ge.s32 	%p1, %r1, %r7;
	setp.ge.s32 	%p2, %r15, %r8;
	or.pred  	%p3, %p1, %p2;
	@%p3 bra 	$L__BB0_16;
	setp.lt.s32 	%p4, %r1, 1;
	add.s32 	%r3, %r1, 1;
	add.s32 	%r4, %r15, 1;
	mad.lo.s32 	%r5, %r7, %r15, %r1;
	mul.wide.s32 	%rd27, %r5, 8;
	add.s64 	%rd2, %rd1, %rd27;
	ld.global.nc.u64 	%rd3, [%rd2];
	mov.b64 	%rd78, 0;
	@%p4 bra 	$L__BB0_3;
	ld.global.nc.u64 	%rd78, [%rd2+-8];
$L__BB0_3:
	setp.ge.s32 	%p5, %r3, %r7;
	mov.b64 	%rd79, 0;
	@%p5 bra 	$L__BB0_5;
	ld.global.nc.u64 	%rd79, [%rd2+8];
$L__BB0_5:
	setp.eq.s32 	%p6, %r15, 0;
	mov.b64 	%rd81, 0;
	mov.u64 	%rd82, %rd81;
	mov.u64 	%rd83, %rd81;
	@%p6 bra 	$L__BB0_10;
	setp.lt.s32 	%p7, %r1, 1;
	max.u32 	%r16, %r15, 1;
	add.s32 	%r17, %r16, -1;
	mad.lo.s32 	%r18, %r7, %r17, %r1;
	mul.wide.s32 	%rd31, %r18, 8;
	add.s64 	%rd8, %rd1, %rd31;
	ld.global.nc.u64 	%rd82, [%rd8];
	mov.b64 	%rd81, 0;
	@%p7 bra 	$L__BB0_8;
	ld.global.nc.u64 	%rd81, [%rd8+-8];
$L__BB0_8:
	setp.ge.s32 	%p8, %r3, %r7;
	mov.b64 	%rd83, 0;
	@%p8 bra 	$L__BB0_10;
	ld.global.nc.u64 	%rd83, [%rd8+8];
$L__BB0_10:
	setp.ge.u32 	%p9, %r4, %r8;
	mov.b64 	%rd85, 0;
	mov.u64 	%rd86, %rd85;
	mov.u64 	%rd87, %rd85;
	@%p9 bra 	$L__BB0_15;
	setp.lt.s32 	%p10, %r1, 1;
	setp.lt.u32 	%p11, %r4, %r8;
	selp.u32 	%r19, 1, 0, %p11;
	add.s32 	%r20, %r15, %r19;
	mad.lo.s32 	%r21, %r20, %r7, %r1;
	mul.wide.s32 	%rd35, %r21, 8;
	add.s64 	%rd16, %rd1, %rd35;
	ld.global.nc.u64 	%rd86, [%rd16];
	mov.b64 	%rd85, 0;
	@%p10 bra 	$L__BB0_13;
	ld.global.nc.u64 	%rd85, [%rd16+-8];
$L__BB0_13:
	setp.ge.s32 	%p12, %r3, %r7;
	mov.b64 	%rd87, 0;
	@%p12 bra 	$L__BB0_15;
	ld.global.nc.u64 	%rd87, [%rd16+8];
$L__BB0_15:
	mov.b64 	{%r22, %r23}, %rd81;
	mov.b64 	{%r24, %r25}, %rd82;
	shf.l.wrap.b32 	%r26, %r23, %r24, 1;
	shf.l.wrap.b32 	%r27, %r24, %r25, 1;
	mov.b64 	%rd37, {%r26, %r27};
	mov.b64 	{%r28, %r29}, %rd83;
	shf.l.wrap.b32 	%r30, %r25, %r28, 31;
	shf.l.wrap.b32 	%r31, %r24, %r25, 31;
	mov.b64 	%rd38, {%r31, %r30};
	mov.b64 	{%r32, %r33}, %rd78;
	mov.b64 	{%r34, %r35}, %rd3;
	shf.l.wrap.b32 	%r36, %r33, %r34, 1;
	shf.l.wrap.b32 	%r37, %r34, %r35, 1;
	mov.b64 	%rd39, {%r36, %r37};
	mov.b64 	{%r38, %r39}, %rd79;
	shf.l.wrap.b32 	%r40, %r35, %r38, 31;
	shf.l.wrap.b32 	%r41, %r34, %r35, 31;
	mov.b64 	%rd40, {%r41, %r40};
	mov.b64 	{%r42, %r43}, %rd85;
	mov.b64 	{%r44, %r45}, %rd86;
	shf.l.wrap.b32 	%r46, %r43, %r44, 1;
	shf.l.wrap.b32 	%r47, %r44, %r45, 1;
	mov.b64 	%rd41, {%r46, %r47};
	mov.b64 	{%r48, %r49}, %rd87;
	shf.l.wrap.b32 	%r50, %r45, %r48, 31;
	shf.l.wrap.b32 	%r51, %r44, %r45, 31;
	mov.b64 	%rd42, {%r51, %r50};
	xor.b64  	%rd43, %rd37, %rd82;
	xor.b64  	%rd44, %rd43, %rd38;
	and.b64  	%rd45, %rd37, %rd82;
	and.b64  	%rd46, %rd38, %rd43;
	or.b64  	%rd47, %rd46, %rd45;
	xor.b64  	%rd48, %rd41, %rd86;
	xor.b64  	%rd49, %rd48, %rd42;
	and.b64  	%rd50, %rd41, %rd86;
	and.b64  	%rd51, %rd42, %rd48;
	or.b64  	%rd52, %rd51, %rd50;
	xor.b64  	%rd53, %rd40, %rd39;
	and.b64  	%rd54, %rd40, %rd39;
	xor.b64  	%rd55, %rd49, %rd44;
	xor.b64  	%rd56, %rd55, %rd53;
	and.b64  	%rd57, %rd49, %rd44;
	and.b64  	%rd58, %rd55, %rd53;
	or.b64  	%rd59, %rd58, %rd57;
	xor.b64  	%rd60, %rd52, %rd47;
	xor.b64  	%rd61, %rd60, %rd54;
	and.b64  	%rd62, %rd52, %rd47;
	and.b64  	%rd63, %rd60, %rd54;
	or.b64  	%rd64, %rd63, %rd62;
	xor.b64  	%rd65, %rd61, %rd59;
	and.b64  	%rd66, %rd61, %rd59;
	xor.b64  	%rd67, %rd64, %rd66;
	not.b64 	%rd68, %rd67;
	and.b64  	%rd69, %rd56, %rd68;
	or.b64  	%rd70, %rd67, %rd56;
	not.b64 	%rd71, %rd70;
	and.b64  	%rd72, %rd3, %rd71;
	or.b64  	%rd73, %rd72, %rd69;
	and.b64  	%rd74, %rd73, %rd65;
	cvta.to.global.u64 	%rd75, %rd24;
	mul.wide.s32 	%rd76, %r5, 8;
	add.s64 	%rd77, %rd75, %rd76;
	st.global.u64 	[%rd77], %rd74;
$L__BB0_16:
	ret;

}


// ===== COMPILED SASS (sm_100) =====

	.target	sm_100

	.elftype	@"ET_EXEC"


//--------------------- .note.nv.tkinfo           --------------------------
	.section	.note.nv.tkinfo,"",@"SHT_NOTE"
	.sectionflags	@"SHF_NOTE_NV_TKINFO"
	.tkinfo
        /*0018*/ 	.word	0x00000002
        /*0030*/ 	.string	""
        /*0030*/ 	.string	"ptxas"
        /*0030*/ 	.string	"Cuda compilation tools, release 13.0, V13.0.88"
        /*0030*/ 	.string	"Build cuda_13.0.r13.0/compiler.36424714_0"
        /*0030*/ 	.string	"-arch sm_100 -m 64 "



//--------------------- .note.nv.cuinfo           --------------------------
	.section	.note.nv.cuinfo,"",@"SHT_NOTE"
	.sectionflags	@"SHF_NOTE_NV_CUINFO"
        /*0018*/ 	.short	0x0002
        /*001a*/ 	.short	0x0064
        /*001c*/ 	.short	0x0082
	.zero		2


//--------------------- .nv.info                  --------------------------
	.section	.nv.info,"",@"SHT_CUDA_INFO"
	.align	4


	//----- nvinfo : EIATTR_REGCOUNT
	.align		4
        /*0000*/ 	.byte	0x04, 0x2f
        /*0002*/ 	.short	(.L_1 - .L_0)
	.align		4
.L_0:
        /*0004*/ 	.word	index@(_ZN36_GLOBAL__N__dee0422e_4_k_cu_e7fdbb9e15gol_step_kernelEPKmPmii)
        /*0008*/ 	.word	0x0000001e


	//----- nvinfo : EIATTR_FRAME_SIZE
	.align		4
.L_1:
        /*000c*/ 	.byte	0x04, 0x11
        /*000e*/ 	.short	(.L_3 - .L_2)
	.align		4
.L_2:
        /*0010*/ 	.word	index@(_ZN36_GLOBAL__N__dee0422e_4_k_cu_e7fdbb9e15gol_step_kernelEPKmPmii)
        /*0014*/ 	.word	0x00000000


	//----- nvinfo : EIATTR_MIN_STACK_SIZE
	.align		4
.L_3:
        /*0018*/ 	.byte	0x04, 0x12
        /*001a*/ 	.short	(.L_5 - .L_4)
	.align		4
.L_4:
        /*001c*/ 	.word	index@(_ZN36_GLOBAL__N__dee0422e_4_k_cu_e7fdbb9e15gol_step_kernelEPKmPmii)
        /*0020*/ 	.word	0x00000000
.L_5:


//--------------------- .nv.compat                --------------------------
	.section	.nv.compat,"",@"SHT_CUDA_COMPAT_INFO"
	.align	4
        /*0000*/ 	.byte	0x02, 0x09, 0x00, 0x00, 0x02, 0x02, 0x01, 0x00, 0x02, 0x05, 0x05, 0x00, 0x03, 0x07, 0x01, 0x01
        /*0010*/ 	.byte	0x02, 0x03, 0x00, 0x00, 0x02, 0x06, 0x01, 0x00, 0x04, 0x0b, 0x08, 0x00, 0x09, 0x00, 0x00, 0x00
        /*0020*/ 	.byte	0x00, 0x00, 0x00, 0x00


//--------------------- .nv.info._ZN36_GLOBAL__N__dee0422e_4_k_cu_e7fdbb9e15gol_step_kernelEPKmPmii --------------------------
	.section	.nv.info._ZN36_GLOBAL__N__dee0422e_4_k_cu_e7fdbb9e15gol_step_kernelEPKmPmii,"",@"SHT_CUDA_INFO"
	.sectionflags	@""
	.align	4


	//----- nvinfo : EIATTR_CUDA_API_VERSION
	.align		4
        /*0000*/ 	.byte	0x04, 0x37
        /*0002*/ 	.short	(.L_7 - .L_6)
.L_6:
        /*0004*/ 	.word	0x00000082


	//----- nvinfo : EIATTR_KPARAM_INFO
	.align		4
.L_7:
        /*0008*/ 	.byte	0x04, 0x17
        /*000a*/ 	.short	(.L_9 - .L_8)
.L_8:
        /*000c*/ 	.word	0x00000000
        /*0010*/ 	.short	0x0003
        /*0012*/ 	.short	0x0014
        /*0014*/ 	.byte	0x00, 0xf0, 0x11, 0x00


	//----- nvinfo : EIATTR_KPARAM_INFO
	.align		4
.L_9:
        /*0018*/ 	.byte	0x04, 0x17
        /*001a*/ 	.short	(.L_11 - .L_10)
.L_10:
        /*001c*/ 	.word	0x00000000
        /*0020*/ 	.short	0x0002
        /*0022*/ 	.short	0x0010
        /*0024*/ 	.byte	0x00, 0xf0, 0x11, 0x00


	//----- nvinfo : EIATTR_KPARAM_INFO
	.align		4
.L_11:
        /*0028*/ 	.byte	0x04, 0x17
        /*002a*/ 	.short	(.L_13 - .L_12)
.L_12:
        /*002c*/ 	.word	0x00000000
        /*0030*/ 	.short	0x0001
        /*0032*/ 	.short	0x0008
        /*0034*/ 	.byte	0x00, 0xf5, 0x21, 0x00


	//----- nvinfo : EIATTR_KPARAM_INFO
	.align		4
.L_13:
        /*0038*/ 	.byte	0x04, 0x17
        /*003a*/ 	.short	(.L_15 - .L_14)
.L_14:
        /*003c*/ 	.word	0x00000000
        /*0040*/ 	.short	0x0000
        /*0042*/ 	.short	0x0000
        /*0044*/ 	.byte	0x00, 0xf5, 0x21, 0x00


	//----- nvinfo : EIATTR_SPARSE_MMA_MASK
	.align		4
.L_15:
        /*0048*/ 	.byte	0x03, 0x50
        /*004a*/ 	.short	0x0000


	//----- nvinfo : EIATTR_MAXREG_COUNT
	.align		4
        /*004c*/ 	.byte	0x03, 0x1b
        /*004e*/ 	.short	0x00ff


	//----- nvinfo : EIATTR_MERCURY_ISA_VERSION
	.align		4
        /*0050*/ 	.byte	0x03, 0x5f
        /*0052*/ 	.short	0x0101


	//----- nvinfo : EIATTR_VRC_CTA_INIT_COUNT
	.align		4
        /*0054*/ 	.byte	0x02, 0x4a
	.zero		1
	.zero		1


	//----- nvinfo : EIATTR_EXIT_INSTR_OFFSETS
	.align		4
        /*0058*/ 	.byte	0x04, 0x1c
        /*005a*/ 	.short	(.L_17 - .L_16)


	//   ....[0]....
.L_16:
        /*005c*/ 	.word	0x000000c0


	//   ....[1]....
        /*0060*/ 	.word	0x00000630


	//----- nvinfo : EIATTR_CRS_STACK_SIZE
	.align		4
.L_17:
        /*0064*/ 	.byte	0x04, 0x1e
        /*0066*/ 	.short	(.L_19 - .L_18)
.L_18:
        /*0068*/ 	.word	0x00000000


	//----- nvinfo : EIATTR_CBANK_PARAM_SIZE
	.align		4
.L_19:
        /*006c*/ 	.byte	0x03, 0x19
        /*006e*/ 	.short	0x0018


	//----- nvinfo : EIATTR_PARAM_CBANK
	.align		4
        /*0070*/ 	.byte	0x04, 0x0a
        /*0072*/ 	.short	(.L_21 - .L_20)
	.align		4
.L_20:
        /*0074*/ 	.word	index@(.nv.constant0._ZN36_GLOBAL__N__dee0422e_4_k_cu_e7fdbb9e15gol_step_kernelEPKmPmii)
        /*0078*/ 	.short	0x0380
        /*007a*/ 	.short	0x0018


	//----- nvinfo : EIATTR_SW_WAR
	.align		4
.L_21:
        /*007c*/ 	.byte	0x04, 0x36
        /*007e*/ 	.short	(.L_23 - .L_22)
.L_22:
        /*0080*/ 	.word	0x00000008
.L_23:


//--------------------- .nv.callgraph             --------------------------
	.section	.nv.callgraph,"",@"SHT_CUDA_CALLGRAPH"
	.align	4
	.sectionentsize	8
	.align		4
        /*0000*/ 	.word	0x00000000
	.align		4
        /*0004*/ 	.word	0xffffffff
	.align		4
        /*0008*/ 	.word	0x00000000
	.align		4
        /*000c*/ 	.word	0xfffffffe
	.align		4
        /*0010*/ 	.word	0x00000000
	.align		4
        /*0014*/ 	.word	0xfffffffd
	.align		4
        /*0018*/ 	.word	0x00000000
	.align		4
        /*001c*/ 	.word	0xfffffffc


//--------------------- .text._ZN36_GLOBAL__N__dee0422e_4_k_cu_e7fdbb9e15gol_step_kernelEPKmPmii --------------------------
	.section	.text._ZN36_GLOBAL__N__dee0422e_4_k_cu_e7fdbb9e15gol_step_kernelEPKmPmii,"ax",@progbits
	.align	128
.text._ZN36_GLOBAL__N__dee0422e_4_k_cu_e7fdbb9e15gol_step_kernelEPKmPmii:
        .type           _ZN36_GLOBAL__N__dee0422e_4_k_cu_e7fdbb9e15gol_step_kernelEPKmPmii,@function
        .size           _ZN36_GLOBAL__N__dee0422e_4_k_cu_e7fdbb9e15gol_step_kernelEPKmPmii,(.L_x_5 - _ZN36_GLOBAL__N__dee0422e_4_k_cu_e7fdbb9e15gol_step_kernelEPKmPmii)
        .other          _ZN36_GLOBAL__N__dee0422e_4_k_cu_e7fdbb9e15gol_step_kernelEPKmPmii,@"STO_CUDA_ENTRY STV_DEFAULT"
_ZN36_GLOBAL__N__dee0422e_4_k_cu_e7fdbb9e15gol_step_kernelEPKmPmii:
[----:B------:R-:W-:Y:S01]  /*0000*/  LDC R1, c[0x0][0x37c] ;  /* 0x0000df00ff017b82 */ /* 0x000fe20000000800 */
[----:B------:R-:W0:Y:S07]  /*0010*/  S2R R2, SR_TID.Y ;  /* 0x0000000000027919 */ /* 0x000e2e0000002200 */
[----:B------:R-:W1:Y:S01]  /*0020*/  LDC R0, c[0x0][0x360] ;  /* 0x0000d800ff007b82 */ /* 0x000e620000000800 */
[----:B------:R-:W2:Y:S01]  /*0030*/  LDCU.64 UR6, c[0x0][0x390] ;  /* 0x00007200ff0677ac */ /* 0x000ea20008000a00 */
[----:B------:R-:W1:Y:S06]  /*0040*/  S2R R3, SR_TID.X ;  /* 0x0000000000037919 */ /* 0x000e6c0000002100 */
[----:B------:R-:W0:Y:S08]  /*0050*/  S2UR UR5, SR_CTAID.Y ;  /* 0x00000000000579c3 */ /* 0x000e300000002600 */
[----:B------:R-:W0:Y:S08]  /*0060*/  LDC R25, c[0x0][0x364] ;  /* 0x0000d900ff197b82 */ /* 0x000e300000000800 */
[----:B------:R-:W1:Y:S01]  /*0070*/  S2UR UR4, SR_CTAID.X ;  /* 0x00000000000479c3 */ /* 0x000e620000002500 */
[----:B0-----:R-:W-:-:S05]  /*0080*/  IMAD R25, R25, UR5, R2 ;  /* 0x0000000519197c24 */ /* 0x001fca000f8e0202 */
[----:B--2---:R-:W-:Y:S01]  /*0090*/  ISETP.GE.AND P0, PT, R25, UR6, PT ;  /* 0x0000000619007c0c */ /* 0x004fe2000bf06270 */
[----:B-1----:R-:W-:-:S05]  /*00a0*/  IMAD R0, R0, UR4, R3 ;  /* 0x0000000400007c24 */ /* 0x002fca000f8e0203 */
[----:B------:R-:W-:-:S13]  /*00b0*/  ISETP.GE.OR P0, PT, R0, UR7, P0 ;  /* 0x0000000700007c0c */ /* 0x000fda0008706670 */
[----:B------:R-:W-:Y:S05]  /*00c0*/  @P0 EXIT ;  /* 0x000000000000094d */ /* 0x000fea0003800000 */
[----:B------:R-:W0:Y:S01]  /*00d0*/  LDC.64 R14, c[0x0][0x380] ;  /* 0x0000e000ff0e7b82 */ /* 0x000e220000000a00 */
[----:B------:R-:W1:Y:S01]  /*00e0*/  LDCU.64 UR4, c[0x0][0x358] ;  /* 0x00006b00ff0477ac */ /* 0x000e620008000a00 */
[C---:B------:R-:W-:Y:S01]  /*00f0*/  VIADD R2, R0.reuse, 0x1 ;  /* 0x0000000100027836 */ /* 0x040fe20000000000 */
[----:B------:R-:W-:Y:S01]  /*0100*/  ISETP.GE.AND P1, PT, R0, 0x1, PT ;  /* 0x000000010000780c */ /* 0x000fe20003f26270 */
[----:B------:R-:W-:Y:S02]  /*0110*/  IMAD R7, R25, UR7, R0 ;  /* 0x0000000719077c24 */ /* 0x000fe4000f8e0200 */
[----:B------:R-:W-:Y:S01]  /*0120*/  IMAD.MOV.U32 R13, RZ, RZ, RZ ;  /* 0x000000ffff0d7224 */ /* 0x000fe200078e00ff */
[----:B------:R-:W-:Y:S01]  /*0130*/  ISETP.GE.AND P0, PT, R2, UR7, PT ;  /* 0x0000000702007c0c */ /* 0x000fe2000bf06270 */
[----:B------:R-:W-:Y:S02]  /*0140*/  IMAD.MOV.U32 R9, RZ, RZ, RZ ;  /* 0x000000ffff097224 */ /* 0x000fe400078e00ff */
[----:B0-----:R-:W-:-:S06]  /*0150*/  IMAD.WIDE R22, R7, 0x8, R14 ;  /* 0x0000000807167825 */ /* 0x001fcc00078e020e */
[----:B-1----:R0:W5:Y:S04]  /*0160*/  @P1 LDG.E.CONSTANT R13, desc[UR4][R22.64+-0x4] ;  /* 0xfffffc04160d1981 */ /* 0x002168000c1e9900 */
[----:B------:R0:W5:Y:S04]  /*0170*/  @!P0 LDG.E.CONSTANT R9, desc[UR4][R22.64+0x8] ;  /* 0x0000080416098981 */ /* 0x000168000c1e9900 */
[----:B------:R0:W5:Y:S01]  /*0180*/  LDG.E.64.CONSTANT R2, desc[UR4][R22.64] ;  /* 0x0000000416027981 */ /* 0x000162000c1e9b00 */
[C---:B------:R-:W-:Y:S01]  /*0190*/  ISETP.NE.AND P2, PT, R25.reuse, RZ, PT ;  /* 0x000000ff1900720c */ /* 0x040fe20003f45270 */
[----:B------:R-:W-:Y:S01]  /*01a0*/  VIADD R6, R25, 0x1 ;  /* 0x0000000119067836 */ /* 0x000fe20000000000 */
[----:B------:R-:W-:Y:S01]  /*01b0*/  BSSY.RECONVERGENT B0, `(.L_x_0) ;  /* 0x0000010000007945 */ /* 0x000fe20003800200 */
[----:B------:R-:W-:Y:S01]  /*01c0*/  IMAD.MOV.U32 R27, RZ, RZ, RZ ;  /* 0x000000ffff1b7224 */ /* 0x000fe200078e00ff */
[----:B------:R-:W-:Y:S01]  /*01d0*/  CS2R R4, SRZ ;  /* 0x0000000000047805 */ /* 0x000fe2000001ff00 */
[----:B------:R-:W-:Y:S01]  /*01e0*/  IMAD.MOV.U32 R19, RZ, RZ, RZ ;  /* 0x000000ffff137224 */ /* 0x000fe200078e00ff */
[----:B------:R-:W-:Y:S01]  /*01f0*/  ISETP.GE.U32.AND P3, PT, R6, UR6, PT ;  /* 0x0000000606007c0c */ /* 0x000fe2000bf66070 */
[----:B------:R-:W-:Y:S01]  /*0200*/  IMAD.MOV.U32 R21, RZ, RZ, RZ ;  /* 0x000000ffff157224 */ /* 0x000fe200078e00ff */
[----:B------:R-:W-:Y:S01]  /*0210*/  CS2R R10, SRZ ;  /* 0x00000000000a7805 */ /* 0x000fe2000001ff00 */
[----:B------:R-:W-:-:S04]  /*0220*/  IMAD.MOV.U32 R17, RZ, RZ, RZ ;  /* 0x000000ffff117224 */ /* 0x000fc800078e00ff */
[----:B0-----:R-:W-:Y:S06]  /*0230*/  @!P2 BRA `(.L_x_1) ;  /* 0x00000000001ca947 */ /* 0x001fec0003800000 */
[----:B------:R-:W-:-:S05]  /*0240*/  VIMNMX.U32 R8, PT, PT, R25, 0x1, !PT ;  /* 0x0000000119087848 */ /* 0x000fca0007fe0000 */
[----:B------:R-:W-:-:S04]  /*0250*/  VIADD R11, R8, 0xffffffff ;  /* 0xffffffff080b7836 */ /* 0x000fc80000000000 */
[----:B------:R-:W-:-:S04]  /*0260*/  IMAD R11, R11, UR7, R0 ;  /* 0x000000070b0b7c24 */ /* 0x000fc8000f8e0200 */
[----:B------:R-:W-:-:S05]  /*0270*/  IMAD.WIDE R22, R11, 0x8, R14 ;  /* 0x000000080b167825 */ /* 0x000fca00078e020e */
[----:B------:R0:W5:Y:S04]  /*0280*/  @P1 LDG.E.CONSTANT R27, desc[UR4][R22.64+-0x4] ;  /* 0xfffffc04161b1981 */ /* 0x000168000c1e9900 */
[----:B------:R0:W5:Y:S04]  /*0290*/  @!P0 LDG.E.CONSTANT R19, desc[UR4][R22.64+0x8] ;  /* 0x0000080416138981 */ /* 0x000168000c1e9900 */
[----:B------:R0:W5:Y:S02]  /*02a0*/  LDG.E.64.CONSTANT R10, desc[UR4][R22.64] ;  /* 0x00000004160a7981 */ /* 0x000164000c1e9b00 */
.L_x_1:
[----:B------:R-:W-:Y:S05]  /*02b0*/  BSYNC.RECONVERGENT B0 ;  /* 0x0000000000007941 */ /* 0x000fea0003800200 */
.L_x_0:
[----:B------:R-:W-:Y:S04]  /*02c0*/  BSSY.RECONVERGENT B0, `(.L_x_2) ;  /* 0x0000009000007945 */ /* 0x000fe80003800200 */
[----:B------:R-:W-:Y:S05]  /*02d0*/  @P3 BRA `(.L_x_3) ;  /* 0x00000000001c3947 */ /* 0x000fea0003800000 */
[----:B------:R-:W-:-:S13]  /*02e0*/  ISETP.GE.U32.AND P2, PT, R6, UR6, PT ;  /* 0x0000000606007c0c */ /* 0x000fda000bf46070 */
[----:B------:R-:W-:-:S04]  /*02f0*/  @P2 IMAD.MOV R6, RZ, RZ, R25 ;  /* 0x000000ffff062224 */ /* 0x000fc800078e0219 */
[----:B------:R-:W-:-:S04]  /*0300*/  IMAD R5, R6, UR7, R0 ;  /* 0x0000000706057c24 */ /* 0x000fc8000f8e0200 */
[----:B------:R-:W-:-:S05]  /*0310*/  IMAD.WIDE R14, R5, 0x8, R14 ;  /* 0x00000008050e7825 */ /* 0x000fca00078e020e */
[----:B------:R1:W5:Y:S04]  /*0320*/  @P1 LDG.E.CONSTANT R21, desc[UR4][R14.64+-0x4] ;  /* 0xfffffc040e151981 */ /* 0x000368000c1e9900 */
[----:B------:R1:W5:Y:S04]  /*0330*/  @!P0 LDG.E.CONSTANT R17, desc[UR4][R14.64+0x8] ;  /* 0x000008040e118981 */ /* 0x000368000c1e9900 */
[----:B------:R1:W5:Y:S02]  /*0340*/  LDG.E.64.CONSTANT R4, desc[UR4][R14.64] ;  /* 0x000000040e047981 */ /* 0x000364000c1e9b00 */
.L_x_3:
[----:B------:R-:W-:Y:S05]  /*0350*/  BSYNC.RECONVERGENT B0 ;  /* 0x0000000000007941 */ /* 0x000fea0003800200 */
.L_x_2:
[----:B-----5:R-:W-:Y:S02]  /*0360*/  SHF.L.W.U32.HI R27, R27, 0x1, R10 ;  /* 0x000000011b1b7819 */ /* 0x020fe40000010e0a */
[----:B------:R-:W-:Y:S02]  /*0370*/  SHF.L.W.U32.HI R0, R10, 0x1f, R11 ;  /* 0x0000001f0a007819 */ /* 0x000fe40000010e0b */
[----:B------:R-:W-:Y:S02]  /*0380*/  SHF.L.W.U32.HI R21, R21, 0x1, R4 ;  /* 0x0000000115157819 */ /* 0x000fe40000010e04 */
[----:B-1----:R-:W-:Y:S02]  /*0390*/  SHF.L.W.U32.HI R15, R4, 0x1f, R5 ;  /* 0x0000001f040f7819 */ /* 0x002fe40000010e05 */
[----:B------:R-:W-:Y:S02]  /*03a0*/  LOP3.LUT R6, R0, R27, R10, 0x96, !PT ;  /* 0x0000001b00067212 */ /* 0x000fe400078e960a */
[----:B------:R-:W-:-:S02]  /*03b0*/  LOP3.LUT R0, R27, R10, R0, 0xe8, !PT ;  /* 0x0000000a1b007212 */ /* 0x000fc400078ee800 */
[----:B------:R-:W-:Y:S02]  /*03c0*/  SHF.L.W.U32.HI R19, R11, 0x1f, R19 ;  /* 0x0000001f0b137819 */ /* 0x000fe40000010e13 */
[----:B------:R-:W-:Y:S02]  /*03d0*/  SHF.L.W.U32.HI R10, R10, 0x1, R11 ;  /* 0x000000010a0a7819 */ /* 0x000fe40000010e0b */
[----:B------:R-:W-:Y:S02]  /*03e0*/  SHF.L.W.U32.HI R12, R5, 0x1f, R17 ;  /* 0x0000001f050c7819 */ /* 0x000fe40000010e11 */
[----:B------:R-:W-:Y:S02]  /*03f0*/  LOP3.LUT R17, R15, R21, R4, 0x96, !PT ;  /* 0x000000150f117212 */ /* 0x000fe400078e9604 */
[----:B0-----:R-:W-:Y:S02]  /*0400*/  SHF.L.W.U32.HI R23, R4, 0x1, R5 ;  /* 0x0000000104177819 */ /* 0x001fe40000010e05 */
[----:B------:R-:W-:-:S02]  /*0410*/  LOP3.LUT R8, R19, R10, R11, 0x96, !PT ;  /* 0x0000000a13087212 */ /* 0x000fc400078e960b */
[----:B------:R-:W-:Y:S02]  /*0420*/  LOP3.LUT R10, R10, R11, R19, 0xe8, !PT ;  /* 0x0000000b0a0a7212 */ /* 0x000fe400078ee813 */
[----:B------:R-:W-:Y:S02]  /*0430*/  LOP3.LUT R15, R21, R4, R15, 0xe8, !PT ;  /* 0x00000004150f7212 */ /* 0x000fe400078ee80f */
[----:B------:R-:W-:Y:S02]  /*0440*/  SHF.L.W.U32.HI R13, R13, 0x1, R2 ;  /* 0x000000010d0d7819 */ /* 0x000fe40000010e02 */
[----:B------:R-:W-:Y:S02]  /*0450*/  SHF.L.W.U32.HI R16, R2, 0x1f, R3 ;  /* 0x0000001f02107819 */ /* 0x000fe40000010e03 */
[----:B------:R-:W-:Y:S02]  /*0460*/  LOP3.LUT R14, R17, R6, RZ, 0x3c, !PT ;  /* 0x00000006110e7212 */ /* 0x000fe400078e3cff */
[----:B------:R-:W-:-:S02]  /*0470*/  LOP3.LUT R11, R12, R23, R5, 0x96, !PT ;  /* 0x000000170c0b7212 */ /* 0x000fc400078e9605 */
[----:B------:R-:W-:Y:S02]  /*0480*/  LOP3.LUT R21, R23, R5, R12, 0xe8, !PT ;  /* 0x0000000517157212 */ /* 0x000fe400078ee80c */
[----:B------:R-:W0:Y:S01]  /*0490*/  LDC.64 R4, c[0x0][0x388] ;  /* 0x0000e200ff047b82 */ /* 0x000e220000000a00 */
[----:B------:R-:W-:Y:S02]  /*04a0*/  LOP3.LUT R20, R14, R16, R13, 0x60, !PT ;  /* 0x000000100e147212 */ /* 0x000fe400078e600d */
[----:B------:R-:W-:Y:S02]  /*04b0*/  SHF.L.W.U32.HI R12, R2, 0x1, R3 ;  /* 0x00000001020c7819 */ /* 0x000fe40000010e03 */
[----:B------:R-:W-:Y:S02]  /*04c0*/  SHF.L.W.U32.HI R9, R3, 0x1f, R9 ;  /* 0x0000001f03097819 */ /* 0x000fe40000010e09 */
[----:B------:R-:W-:Y:S02]  /*04d0*/  LOP3.LUT R22, R15, R0, RZ, 0x3c, !PT ;  /* 0x000000000f167212 */ /* 0x000fe400078e3cff */
[----:B------:R-:W-:-:S02]  /*04e0*/  LOP3.LUT R18, R11, R8, RZ, 0x3c, !PT ;  /* 0x000000080b127212 */ /* 0x000fc400078e3cff */
[----:B------:R-:W-:Y:S02]  /*04f0*/  LOP3.LUT R19, R21, R10, RZ, 0x3c, !PT ;  /* 0x0000000a15137212 */ /* 0x000fe400078e3cff */
[----:B------:R-:W-:Y:S02]  /*0500*/  LOP3.LUT R6, R20, R17, R6, 0xf8, !PT ;  /* 0x0000001114067212 */ /* 0x000fe400078ef806 */
[----:B------:R-:W-:Y:S02]  /*0510*/  LOP3.LUT R17, R22, R16, R13, 0x80, !PT ;  /* 0x0000001016117212 */ /* 0x000fe400078e800d */
[-CC-:B------:R-:W-:Y:S02]  /*0520*/  LOP3.LUT R23, R18, R9.reuse, R12.reuse, 0x60, !PT ;  /* 0x0000000912177212 */ /* 0x180fe400078e600c */
[----:B------:R-:W-:Y:S02]  /*0530*/  LOP3.LUT R20, R19, R9, R12, 0x80, !PT ;  /* 0x0000000913147212 */ /* 0x000fe400078e800c */
[----:B------:R-:W-:-:S02]  /*0540*/  LOP3.LUT R15, R17, R15, R0, 0xf8, !PT ;  /* 0x0000000f110f7212 */ /* 0x000fc400078ef800 */
[----:B------:R-:W-:Y:S01]  /*0550*/  LOP3.LUT R8, R23, R11, R8, 0xf8, !PT ;  /* 0x0000000b17087212 */ /* 0x000fe200078ef808 */
[----:B0-----:R-:W-:Y:S01]  /*0560*/  IMAD.WIDE R4, R7, 0x8, R4 ;  /* 0x0000000807047825 */ /* 0x001fe200078e0204 */
[----:B------:R-:W-:Y:S02]  /*0570*/  LOP3.LUT R11, R20, R21, R10, 0xf8, !PT ;  /* 0x00000015140b7212 */ /* 0x000fe400078ef80a */
[-CC-:B------:R-:W-:Y:S02]  /*0580*/  LOP3.LUT R0, R22, R16.reuse, R13.reuse, 0x78, !PT ;  /* 0x0000001016007212 */ /* 0x180fe400078e780d */
[-CC-:B------:R-:W-:Y:S02]  /*0590*/  LOP3.LUT R19, R19, R9.reuse, R12.reuse, 0x78, !PT ;  /* 0x0000000913137212 */ /* 0x180fe400078e780c */
[----:B------:R-:W-:Y:S02]  /*05a0*/  LOP3.LUT R12, R18, R9, R12, 0x96, !PT ;  /* 0x00000009120c7212 */ /* 0x000fe400078e960c */
[----:B------:R-:W-:-:S02]  /*05b0*/  LOP3.LUT R13, R14, R16, R13, 0x96, !PT ;  /* 0x000000100e0d7212 */ /* 0x000fc400078e960d */
[-C--:B------:R-:W-:Y:S02]  /*05c0*/  LOP3.LUT R9, R15, R0.reuse, R6, 0x78, !PT ;  /* 0x000000000f097212 */ /* 0x080fe400078e7806 */
[----:B------:R-:W-:Y:S02]  /*05d0*/  LOP3.LUT R11, R11, R19, R8, 0x78, !PT ;  /* 0x000000130b0b7212 */ /* 0x000fe400078e7808 */
[----:B------:R-:W-:Y:S02]  /*05e0*/  LOP3.LUT R9, R13, R9, R2, 0x32, !PT ;  /* 0x000000090d097212 */ /* 0x000fe400078e3202 */
[----:B------:R-:W-:Y:S02]  /*05f0*/  LOP3.LUT R3, R12, R11, R3, 0x32, !PT ;  /* 0x0000000b0c037212 */ /* 0x000fe400078e3203 */
[----:B------:R-:W-:Y:S02]  /*0600*/  LOP3.LUT R2, R9, R0, R6, 0x60, !PT ;  /* 0x0000000009027212 */ /* 0x000fe400078e6006 */
[----:B------:R-:W-:-:S05]  /*0610*/  LOP3.LUT R3, R3, R19, R8, 0x60, !PT ;  /* 0x0000001303037212 */ /* 0x000fca00078e6008 */
[----:B------:R-:W-:Y:S01]  /*0620*/  STG.E.64 desc[UR4][R4.64], R2 ;  /* 0x0000000204007986 */ /* 0x000fe2000c101b04 */
[----:B------:R-:W-:Y:S05]  /*0630*/  EXIT ;  /* 0x000000000000794d */ /* 0x000fea0003800000 */
.L_x_4:
[----:B------:R-:W-:-:S00]  /*0640*/  BRA `(.L_x_4) ;  /* 0xfffffffc00fc7947 */ /* 0x000fc0000383ffff */
[----:B------:R-:W-:-:S00]  /*0650*/  NOP ;  /* 0x0000000000007918 */ /* 0x000fc00000000000 */
        /* <DEDUP_REMOVED lines=10> */
.L_x_5:


//--------------------- .nv.shared.reserved.0     --------------------------
	.section	.nv.shared.reserved.0,"aw",@nobits
	.weak		__nv_reservedSMEM_offset_0_alias
	.size		__nv_reservedSMEM_offset_0_alias, 0, 64
	.other		__nv_reservedSMEM_offset_0_alias,@"STO_CUDA_RESERVED_SHARED STV_DEFAULT"
__nv_reservedSMEM_offset_0_alias:
	.zero		0
	.zero		64


//--------------------- .nv.constant0._ZN36_GLOBAL__N__dee0422e_4_k_cu_e7fdbb9e15gol_step_kernelEPKmPmii --------------------------
	.section	.nv.constant0._ZN36_GLOBAL__N__dee0422e_4_k_cu_e7fdbb9e15gol_step_kernelEPKmPmii,"a",@progbits
	.sectionflags	@""
	.align	4
.nv.constant0._ZN36_GLOBAL__N__dee0422e_4_k_cu_e7fdbb9e15gol_step_kernelEPKmPmii:
	.zero		920


//--------------------- SYMBOLS --------------------------

	.type		.nv.reservedSmem.offset0,@object
	.size		.nv.reservedSmem.offset0,0x4
